	.headerflags	@"EF_CUDA_TEXMODE_UNIFIED EF_CUDA_64BIT_ADDRESS EF_CUDA_ACCELERATORS EF_CUDA_SM90 EF_CUDA_VIRTUAL_SM(EF_CUDA_SM90)"
	.elftype	@"ET_EXEC"


//--------------------- .nv.info                  --------------------------
	.section	.nv.info,"",@"SHT_CUDA_INFO"
	.align	4


	//----- nvinfo : EIATTR_REGCOUNT
	.align		4
        /*0000*/ 	.byte	0x04, 0x2f
        /*0002*/ 	.short	(.L_1 - .L_0)
	.align		4
.L_0:
        /*0004*/ 	.word	index@(triton_poi_fused_max_pool2d_with_indices_6)
        /*0008*/ 	.word	0x00000016


	//----- nvinfo : EIATTR_MIN_STACK_SIZE
	.align		4
.L_1:
        /*000c*/ 	.byte	0x04, 0x12
        /*000e*/ 	.short	(.L_3 - .L_2)
	.align		4
.L_2:
        /*0010*/ 	.word	index@(triton_poi_fused_max_pool2d_with_indices_6)
        /*0014*/ 	.word	0x00000000


	//----- nvinfo : EIATTR_FRAME_SIZE
	.align		4
.L_3:
        /*0018*/ 	.byte	0x04, 0x11
        /*001a*/ 	.short	(.L_5 - .L_4)
	.align		4
.L_4:
        /*001c*/ 	.word	index@(triton_poi_fused_max_pool2d_with_indices_6)
        /*0020*/ 	.word	0x00000000


	//----- nvinfo : EIATTR_MIN_STACK_SIZE
	.align		4
.L_5:
        /*0024*/ 	.byte	0x04, 0x12
        /*0026*/ 	.short	(.L_7 - .L_6)
	.align		4
.L_6:
        /*0028*/ 	.word	index@(triton_poi_fused_max_pool2d_with_indices_6)
        /*002c*/ 	.word	0x00000000
.L_7:


//--------------------- .nv.info.triton_poi_fused_max_pool2d_with_indices_6 --------------------------
	.section	.nv.info.triton_poi_fused_max_pool2d_with_indices_6,"",@"SHT_CUDA_INFO"
	.sectionflags	@""
	.align	4


	//----- nvinfo : EIATTR_CUDA_API_VERSION
	.align		4
        /*0000*/ 	.byte	0x04, 0x37
        /*0002*/ 	.short	(.L_9 - .L_8)
.L_8:
        /*0004*/ 	.word	0x0000007c


	//----- nvinfo : EIATTR_KPARAM_INFO
	.align		4
.L_9:
        /*0008*/ 	.byte	0x04, 0x17
        /*000a*/ 	.short	(.L_11 - .L_10)
.L_10:
        /*000c*/ 	.word	0x00000000
        /*0010*/ 	.short	0x0003
        /*0012*/ 	.short	0x0018
        /*0014*/ 	.byte	0x00, 0xf0, 0x11, 0x00


	//----- nvinfo : EIATTR_KPARAM_INFO
	.align		4
.L_11:
        /*0018*/ 	.byte	0x04, 0x17
        /*001a*/ 	.short	(.L_13 - .L_12)
.L_12:
        /*001c*/ 	.word	0x00000000
        /*0020*/ 	.short	0x0002
        /*0022*/ 	.short	0x0010
        /*0024*/ 	.byte	0x00, 0xf4, 0x21, 0x00


	//----- nvinfo : EIATTR_KPARAM_INFO
	.align		4
.L_13:
        /*0028*/ 	.byte	0x04, 0x17
        /*002a*/ 	.short	(.L_15 - .L_14)
.L_14:
        /*002c*/ 	.word	0x00000000
        /*0030*/ 	.short	0x0001
        /*0032*/ 	.short	0x0008
        /*0034*/ 	.byte	0x00, 0xf4, 0x21, 0x00


	//----- nvinfo : EIATTR_KPARAM_INFO
	.align		4
.L_15:
        /*0038*/ 	.byte	0x04, 0x17
        /*003a*/ 	.short	(.L_17 - .L_16)
.L_16:
        /*003c*/ 	.word	0x00000000
        /*0040*/ 	.short	0x0000
        /*0042*/ 	.short	0x0000
        /*0044*/ 	.byte	0x00, 0xf4, 0x21, 0x00


	//----- nvinfo : EIATTR_SPARSE_MMA_MASK
	.align		4
.L_17:
        /*0048*/ 	.byte	0x03, 0x50
        /*004a*/ 	.short	0x0000


	//----- nvinfo : EIATTR_MAXREG_COUNT
	.align		4
        /*004c*/ 	.byte	0x03, 0x1b
        /*004e*/ 	.short	0x00ff


	//----- nvinfo : EIATTR_EXIT_INSTR_OFFSETS
	.align		4
        /*0050*/ 	.byte	0x04, 0x1c
        /*0052*/ 	.short	(.L_19 - .L_18)


	//   ....[0]....
.L_18:
        /*0054*/ 	.word	0x00000480


	//----- nvinfo : EIATTR_REQNTID
	.align		4
.L_19:
        /*0058*/ 	.byte	0x04, 0x10
        /*005a*/ 	.short	(.L_21 - .L_20)
.L_20:
        /*005c*/ 	.word	0x00000080
        /*0060*/ 	.word	0x00000001
        /*0064*/ 	.word	0x00000001


	//----- nvinfo : EIATTR_CBANK_PARAM_SIZE
	.align		4
.L_21:
        /*0068*/ 	.byte	0x03, 0x19
        /*006a*/ 	.short	0x001c


	//----- nvinfo : EIATTR_PARAM_CBANK
	.align		4
        /*006c*/ 	.byte	0x04, 0x0a
        /*006e*/ 	.short	(.L_23 - .L_22)
	.align		4
.L_22:
        /*0070*/ 	.word	index@(.nv.constant0.triton_poi_fused_max_pool2d_with_indices_6)
        /*0074*/ 	.short	0x0210
        /*0076*/ 	.short	0x001c


	//----- nvinfo : EIATTR_SW_WAR
	.align		4
.L_23:
        /*0078*/ 	.byte	0x04, 0x36
        /*007a*/ 	.short	(.L_25 - .L_24)
.L_24:
        /*007c*/ 	.word	0x00000008
.L_25:


//--------------------- .nv.callgraph             --------------------------
	.section	.nv.callgraph,"",@"SHT_CUDA_CALLGRAPH"
	.align	4
	.sectionentsize	8
	.align		4
        /*0000*/ 	.word	0x00000000
	.align		4
        /*0004*/ 	.word	0xffffffff
	.align		4
        /*0008*/ 	.word	0x00000000
	.align		4
        /*000c*/ 	.word	0xfffffffe
	.align		4
        /*0010*/ 	.word	0x00000000
	.align		4
        /*0014*/ 	.word	0xfffffffd
	.align		4
        /*0018*/ 	.word	0x00000000
	.align		4
        /*001c*/ 	.word	0xfffffffc


//--------------------- .text.triton_poi_fused_max_pool2d_with_indices_6 --------------------------
	.section	.text.triton_poi_fused_max_pool2d_with_indices_6,"ax",@progbits
	.align	128
        .global         triton_poi_fused_max_pool2d_with_indices_6
        .type           triton_poi_fused_max_pool2d_with_indices_6,@function
        .size           triton_poi_fused_max_pool2d_with_indices_6,(.L_x_1 - triton_poi_fused_max_pool2d_with_indices_6)
        .other          triton_poi_fused_max_pool2d_with_indices_6,@"STO_CUDA_ENTRY STV_DEFAULT"
triton_poi_fused_max_pool2d_with_indices_6:
.text.triton_poi_fused_max_pool2d_with_indices_6:
[----:B------:R-:W-:Y:S01]  /*0000*/  LDC R1, c[0x0][0x28] ;  /* 0x00000a00ff017b82 */ /* 0x000fe20000000800 */
[----:B------:R-:W1:Y:S07]  /*0010*/  S2R R0, SR_TID.X ;  /* 0x0000000000007919 */ /* 0x000e6e0000002100 */
[----:B------:R-:W2:Y:S01]  /*0020*/  LDC.64 R2, c[0x0][0x210] ;  /* 0x00008400ff027b82 */ /* 0x000ea20000000a00 */
[----:B------:R-:W-:Y:S01]  /*0030*/  ULDC.64 UR4, c[0x0][0x208] ;  /* 0x0000820000047ab9 */ /* 0x000fe20000000a00 */
[----:B------:R-:W-:Y:S01]  /*0040*/  ULDC.64 UR6, c[0x0][0x220] ;  /* 0x0000880000067ab9 */ /* 0x000fe20000000a00 */
[----:B------:R-:W3:Y:S01]  /*0050*/  S2R R7, SR_CTAID.X ;  /* 0x0000000000077919 */ /* 0x000ee20000002500 */
[----:B-1----:R-:W-:Y:S01]  /*0060*/  IMAD.SHL.U32 R0, R0, 0x2, RZ ;  /* 0x0000000200007824 */ /* 0x002fe200078e00ff */
[----:B---3--:R-:W-:-:S04]  /*0070*/  SHF.R.S32.HI R9, RZ, 0x17, R7 ;  /* 0x00000017ff097819 */ /* 0x008fc80000011407 */
[----:B------:R-:W-:Y:S02]  /*0080*/  LOP3.LUT R0, R0, 0xfe, RZ, 0xc0, !PT ;  /* 0x000000fe00007812 */ /* 0x000fe400078ec0ff */
[----:B------:R-:W-:-:S03]  /*0090*/  SGXT R9, R9, 0x1 ;  /* 0x000000010909781a */ /* 0x000fc60000000200 */
[----:B------:R-:W-:-:S04]  /*00a0*/  IMAD R0, R7, 0x100, R0 ;  /* 0x0000010007007824 */ /* 0x000fc800078e0200 */
[----:B------:R-:W-:Y:S01]  /*00b0*/  VIADD R4, R0, 0x1 ;  /* 0x0000000100047836 */ /* 0x000fe20000000000 */
[----:B------:R-:W-:-:S04]  /*00c0*/  SHF.R.S32.HI R5, RZ, 0x1f, R0 ;  /* 0x0000001fff057819 */ /* 0x000fc80000011400 */
[----:B------:R-:W-:Y:S02]  /*00d0*/  LEA.HI R5, R5, R0, RZ, 0x3 ;  /* 0x0000000005057211 */ /* 0x000fe400078f18ff */
[----:B------:R-:W-:Y:S02]  /*00e0*/  LEA.HI R9, R9, R4, RZ, 0x3 ;  /* 0x0000000409097211 */ /* 0x000fe400078f18ff */
[C---:B------:R-:W-:Y:S01]  /*00f0*/  LOP3.LUT R7, R5.reuse, 0x7ffffff8, RZ, 0xc0, !PT ;  /* 0x7ffffff805077812 */ /* 0x040fe200078ec0ff */
[----:B------:R-:W-:Y:S01]  /*0100*/  IMAD.SHL.U32 R5, R5, 0x4, RZ ;  /* 0x0000000405057824 */ /* 0x000fe200078e00ff */
[----:B------:R-:W-:-:S03]  /*0110*/  LOP3.LUT R9, R9, 0x7ffffff8, RZ, 0xc0, !PT ;  /* 0x7ffffff809097812 */ /* 0x000fc600078ec0ff */
[----:B------:R-:W-:Y:S01]  /*0120*/  IMAD.IADD R7, R0, 0x1, -R7 ;  /* 0x0000000100077824 */ /* 0x000fe200078e0a07 */
[----:B------:R-:W-:Y:S01]  /*0130*/  LOP3.LUT R5, R5, 0xffffffe0, RZ, 0xc0, !PT ;  /* 0xffffffe005057812 */ /* 0x000fe200078ec0ff */
[----:B------:R-:W-:-:S04]  /*0140*/  IMAD.IADD R4, R4, 0x1, -R9 ;  /* 0x0000000104047824 */ /* 0x000fc800078e0a09 */
[--C-:B------:R-:W-:Y:S02]  /*0150*/  IMAD R15, R7, 0x2, R5.reuse ;  /* 0x00000002070f7824 */ /* 0x100fe400078e0205 */
[----:B------:R-:W-:Y:S02]  /*0160*/  IMAD R17, R4, 0x2, R5 ;  /* 0x0000000204117824 */ /* 0x000fe400078e0205 */
[----:B--2---:R-:W-:-:S04]  /*0170*/  IMAD.WIDE R8, R15, 0x4, R2 ;  /* 0x000000040f087825 */ /* 0x004fc800078e0202 */
[----:B------:R-:W-:Y:S01]  /*0180*/  VIADD R13, R15, 0x10 ;  /* 0x000000100f0d7836 */ /* 0x000fe20000000000 */
[----:B------:R-:W2:Y:S01]  /*0190*/  LDG.E.EL R4, desc[UR4][R8.64] ;  /* 0x0000000408047981 */ /* 0x000ea2000c2e1900 */
[----:B------:R-:W-:-:S03]  /*01a0*/  IMAD.WIDE R10, R17, 0x4, R2 ;  /* 0x00000004110a7825 */ /* 0x000fc600078e0202 */
[----:B------:R1:W2:Y:S01]  /*01b0*/  LDG.E.EL R18, desc[UR4][R8.64+0x4] ;  /* 0x0000040408127981 */ /* 0x0002a2000c2e1900 */
[----:B------:R-:W-:-:S03]  /*01c0*/  IMAD.WIDE R12, R13, 0x4, R2 ;  /* 0x000000040d0c7825 */ /* 0x000fc600078e0202 */
[----:B------:R-:W3:Y:S01]  /*01d0*/  LDG.E.EL R16, desc[UR4][R10.64] ;  /* 0x000000040a107981 */ /* 0x000ee2000c2e1900 */
[----:B------:R-:W-:-:S03]  /*01e0*/  VIADD R7, R17, 0x10 ;  /* 0x0000001011077836 */ /* 0x000fc60000000000 */
[----:B------:R-:W3:Y:S01]  /*01f0*/  LDG.E.EL R19, desc[UR4][R10.64+0x4] ;  /* 0x000004040a137981 */ /* 0x000ee2000c2e1900 */
[----:B------:R-:W-:-:S03]  /*0200*/  IMAD.WIDE R6, R7, 0x4, R2 ;  /* 0x0000000407067825 */ /* 0x000fc600078e0202 */
[----:B------:R4:W5:Y:S01]  /*0210*/  LDG.E.EL R5, desc[UR4][R12.64] ;  /* 0x000000040c057981 */ /* 0x000962000c2e1900 */
[----:B------:R-:W-:-:S03]  /*0220*/  VIADD R15, R15, 0x11 ;  /* 0x000000110f0f7836 */ /* 0x000fc60000000000 */
[----:B------:R-:W5:Y:S01]  /*0230*/  LDG.E.EL R6, desc[UR4][R6.64] ;  /* 0x0000000406067981 */ /* 0x000f62000c2e1900 */
[----:B------:R-:W-:Y:S02]  /*0240*/  VIADD R17, R17, 0x11 ;  /* 0x0000001111117836 */ /* 0x000fe40000000000 */
[--C-:B-1----:R-:W-:Y:S01]  /*0250*/  IMAD.WIDE R8, R15, 0x4, R2.reuse ;  /* 0x000000040f087825 */ /* 0x102fe200078e0202 */
[----:B----4-:R-:W1:Y:S03]  /*0260*/  LDC.64 R12, c[0x0][0x218] ;  /* 0x00008600ff0c7b82 */ /* 0x010e660000000a00 */
[----:B------:R-:W-:Y:S02]  /*0270*/  IMAD.WIDE R14, R17, 0x4, R2 ;  /* 0x00000004110e7825 */ /* 0x000fe400078e0202 */
[----:B------:R1:W4:Y:S04]  /*0280*/  LDG.E.EL R2, desc[UR4][R8.64] ;  /* 0x0000000408027981 */ /* 0x000328000c2e1900 */
[----:B------:R-:W4:Y:S01]  /*0290*/  LDG.E.EL R3, desc[UR4][R14.64] ;  /* 0x000000040e037981 */ /* 0x000f22000c2e1900 */
[----:B-1----:R-:W-:Y:S01]  /*02a0*/  IMAD.WIDE R8, R0, 0x4, R12 ;  /* 0x0000000400087825 */ /* 0x002fe200078e020c */
[----:B--2---:R-:W-:-:S02]  /*02b0*/  FSETP.GT.AND P3, PT, R18, R4, PT ;  /* 0x000000041200720b */ /* 0x004fc40003f64000 */
[----:B------:R-:W-:Y:S02]  /*02c0*/  FSETP.NAN.AND P0, PT, R18, R18, PT ;  /* 0x000000121200720b */ /* 0x000fe40003f08000 */
[----:B---3--:R-:W-:Y:S02]  /*02d0*/  FSETP.GT.AND P2, PT, R19, R16, PT ;  /* 0x000000101300720b */ /* 0x008fe40003f44000 */
[----:B-----5:R-:W-:-:S07]  /*02e0*/  FSETP.NAN.AND P4, PT, R5, R5, PT ;  /* 0x000000050500720b */ /* 0x020fce0003f88000 */
[----:B------:R-:W-:Y:S02]  /*02f0*/  @!P3 SEL R18, R18, R4, P0 ;  /* 0x000000041212b207 */ /* 0x000fe40000000000 */
[----:B------:R-:W-:Y:S02]  /*0300*/  FSETP.NAN.AND P1, PT, R6, R6, PT ;  /* 0x000000060600720b */ /* 0x000fe40003f28000 */
[C---:B------:R-:W-:Y:S02]  /*0310*/  FSETP.NAN.AND P5, PT, R19.reuse, R19, PT ;  /* 0x000000131300720b */ /* 0x040fe40003fa8000 */
[----:B------:R-:W-:Y:S02]  /*0320*/  FSETP.GEU.AND P0, PT, R18, R5, PT ;  /* 0x000000051200720b */ /* 0x000fe40003f0e000 */
[----:B------:R-:W-:Y:S02]  /*0330*/  @!P2 SEL R19, R19, R16, P5 ;  /* 0x000000101313a207 */ /* 0x000fe40002800000 */
[----:B------:R-:W-:-:S02]  /*0340*/  @!P4 SEL R5, R5, R18, !P0 ;  /* 0x000000120505c207 */ /* 0x000fc40004000000 */
[----:B------:R-:W-:Y:S02]  /*0350*/  FSETP.GEU.AND P4, PT, R19, R6, PT ;  /* 0x000000061300720b */ /* 0x000fe40003f8e000 */
[----:B------:R-:W-:Y:S02]  /*0360*/  SEL R4, RZ, 0x1, !P3 ;  /* 0x00000001ff047807 */ /* 0x000fe40005800000 */
[----:B------:R-:W-:Y:S02]  /*0370*/  SEL R7, RZ, 0x1, !P2 ;  /* 0x00000001ff077807 */ /* 0x000fe40005000000 */
[----:B----4-:R-:W-:Y:S02]  /*0380*/  FSETP.NAN.AND P3, PT, R2, R2, PT ;  /* 0x000000020200720b */ /* 0x010fe40003f68000 */
[----:B------:R-:W-:Y:S02]  /*0390*/  FSETP.NAN.AND P2, PT, R3, R3, PT ;  /* 0x000000030300720b */ /* 0x000fe40003f48000 */
[----:B------:R-:W-:-:S02]  /*03a0*/  @!P1 SEL R6, R6, R19, !P4 ;  /* 0x0000001306069207 */ /* 0x000fc40006000000 */
[----:B------:R-:W-:Y:S02]  /*03b0*/  SEL R4, R4, 0x2, P0 ;  /* 0x0000000204047807 */ /* 0x000fe40000000000 */
[----:B------:R-:W-:Y:S02]  /*03c0*/  SEL R7, R7, 0x2, P4 ;  /* 0x0000000207077807 */ /* 0x000fe40002000000 */
[----:B------:R-:W-:Y:S02]  /*03d0*/  FSETP.GEU.AND P1, PT, R5, R2, PT ;  /* 0x000000020500720b */ /* 0x000fe40003f2e000 */
[----:B------:R-:W-:Y:S02]  /*03e0*/  FSETP.GEU.AND P0, PT, R6, R3, PT ;  /* 0x000000030600720b */ /* 0x000fe40003f0e000 */
[----:B------:R-:W-:Y:S02]  /*03f0*/  SEL R4, R4, 0x3, P1 ;  /* 0x0000000304047807 */ /* 0x000fe40000800000 */
[----:B------:R-:W-:-:S02]  /*0400*/  SEL R7, R7, 0x3, P0 ;  /* 0x0000000307077807 */ /* 0x000fc40000000000 */
[----:B------:R-:W-:Y:S02]  /*0410*/  IADD3 R10, P4, R0, UR6, RZ ;  /* 0x00000006000a7c10 */ /* 0x000fe4000ff9e0ff */
[----:B------:R-:W-:Y:S01]  /*0420*/  @!P3 SEL R2, R2, R5, !P1 ;  /* 0x000000050202b207 */ /* 0x000fe20004800000 */
[----:B------:R-:W-:Y:S01]  /*0430*/  IMAD R7, R7, 0x100, R4 ;  /* 0x0000010007077824 */ /* 0x000fe200078e0204 */
[----:B------:R-:W-:Y:S02]  /*0440*/  @!P2 SEL R3, R3, R6, !P0 ;  /* 0x000000060303a207 */ /* 0x000fe40004000000 */
[----:B------:R-:W-:-:S03]  /*0450*/  LEA.HI.X.SX32 R11, R0, UR7, 0x1, P4 ;  /* 0x00000007000b7c11 */ /* 0x000fc6000a0f0eff */
[----:B------:R-:W-:Y:S04]  /*0460*/  STG.E.64 desc[UR4][R8.64], R2 ;  /* 0x0000000208007986 */ /* 0x000fe8000c101b04 */
[----:B------:R-:W-:Y:S01]  /*0470*/  STG.E.U16 desc[UR4][R10.64], R7 ;  /* 0x000000070a007986 */ /* 0x000fe2000c101504 */
[----:B------:R-:W-:Y:S05]  /*0480*/  EXIT ;  /* 0x000000000000794d */ /* 0x000fea0003800000 */
.L_x_0:
[----:B------:R-:W-:-:S00]  /*0490*/  BRA `(.L_x_0) ;  /* 0xfffffffc00fc7947 */ /* 0x000fc0000383ffff */
[----:B------:R-:W-:-:S00]  /*04a0*/  NOP ;  /* 0x0000000000007918 */ /* 0x000fc00000000000 */
        /* <DEDUP_REMOVED lines=13> */
.L_x_1:


//--------------------- .nv.constant0.triton_poi_fused_max_pool2d_with_indices_6 --------------------------
	.section	.nv.constant0.triton_poi_fused_max_pool2d_with_indices_6,"a",@progbits
	.sectionflags	@""
	.align	4
.nv.constant0.triton_poi_fused_max_pool2d_with_indices_6:
	.zero		556
